//
// Generated by NVIDIA NVVM Compiler
//
// Compiler Build ID: CL-36424714
// Cuda compilation tools, release 13.0, V13.0.88
// Based on NVVM 20.0.0
//

.version 9.0
.target sm_100
.address_size 64

	// .globl	_Z4initPf
.const .align 4 .b8 a[32768];
.const .align 4 .b8 b[32768];

.visible .entry _Z4initPf(
	.param .u64 .ptr .align 1 _Z4initPf_param_0
)
{
	.reg .b32 	%r<6>;
	.reg .b64 	%rd<5>;

	ld.param.u64 	%rd1, [_Z4initPf_param_0];
	cvta.to.global.u64 	%rd2, %rd1;
	mov.u32 	%r1, %ctaid.x;
	mov.u32 	%r2, %ntid.x;
	mov.u32 	%r3, %tid.x;
	mad.lo.s32 	%r4, %r1, %r2, %r3;
	mul.wide.s32 	%rd3, %r4, 4;
	add.s64 	%rd4, %rd2, %rd3;
	mov.b32 	%r5, 0;
	st.global.u32 	[%rd4], %r5;
	ret;

}
	// .globl	_Z3addPf
.visible .entry _Z3addPf(
	.param .u64 .ptr .align 1 _Z3addPf_param_0
)
{
	.reg .b32 	%r<5>;
	.reg .b32 	%f<4>;
	.reg .b64 	%rd<9>;

	ld.param.u64 	%rd1, [_Z3addPf_param_0];
	cvta.to.global.u64 	%rd2, %rd1;
	mov.u32 	%r1, %ctaid.x;
	mov.u32 	%r2, %ntid.x;
	mov.u32 	%r3, %tid.x;
	mad.lo.s32 	%r4, %r1, %r2, %r3;
	mul.wide.s32 	%rd3, %r4, 4;
	mov.u64 	%rd4, a;
	add.s64 	%rd5, %rd4, %rd3;
	ld.const.f32 	%f1, [%rd5];
	mov.u64 	%rd6, b;
	add.s64 	%rd7, %rd6, %rd3;
	ld.const.f32 	%f2, [%rd7];
	add.f32 	%f3, %f1, %f2;
	add.s64 	%rd8, %rd2, %rd3;
	st.global.f32 	[%rd8], %f3;
	ret;

}


// ===== COMPILED SASS (sm_100) =====

	.target	sm_100

	.elftype	@"ET_EXEC"


//--------------------- .note.nv.tkinfo           --------------------------
	.section	.note.nv.tkinfo,"",@"SHT_NOTE"
	.sectionflags	@"SHF_NOTE_NV_TKINFO"
	.tkinfo
        /*0018*/ 	.word	0x00000002
        /*0030*/ 	.string	""
        /*0030*/ 	.string	"ptxas"
        /*0030*/ 	.string	"Cuda compilation tools, release 13.0, V13.0.88"
        /*0030*/ 	.string	"Build cuda_13.0.r13.0/compiler.36424714_0"
        /*0030*/ 	.string	"-arch sm_100 -m 64 "



//--------------------- .note.nv.cuinfo           --------------------------
	.section	.note.nv.cuinfo,"",@"SHT_NOTE"
	.sectionflags	@"SHF_NOTE_NV_CUINFO"
        /*0018*/ 	.short	0x0002
        /*001a*/ 	.short	0x0064
        /*001c*/ 	.short	0x0082
	.zero		2


//--------------------- .nv.info                  --------------------------
	.section	.nv.info,"",@"SHT_CUDA_INFO"
	.align	4


	//----- nvinfo : EIATTR_REGCOUNT
	.align		4
        /*0000*/ 	.byte	0x04, 0x2f
        /*0002*/ 	.short	(.L_3 - .L_2)
	.align		4
.L_2:
        /*0004*/ 	.word	index@(_Z4initPf)
        /*0008*/ 	.word	0x00000008


	//----- nvinfo : EIATTR_FRAME_SIZE
	.align		4
.L_3:
        /*000c*/ 	.byte	0x04, 0x11
        /*000e*/ 	.short	(.L_5 - .L_4)
	.align		4
.L_4:
        /*0010*/ 	.word	index@(_Z4initPf)
        /*0014*/ 	.word	0x00000000


	//----- nvinfo : EIATTR_REGCOUNT
	.align		4
.L_5:
        /*0018*/ 	.byte	0x04, 0x2f
        /*001a*/ 	.short	(.L_7 - .L_6)
	.align		4
.L_6:
        /*001c*/ 	.word	index@(_Z3addPf)
        /*0020*/ 	.word	0x00000008


	//----- nvinfo : EIATTR_FRAME_SIZE
	.align		4
.L_7:
        /*0024*/ 	.byte	0x04, 0x11
        /*0026*/ 	.short	(.L_9 - .L_8)
	.align		4
.L_8:
        /*0028*/ 	.word	index@(_Z3addPf)
        /*002c*/ 	.word	0x00000000


	//----- nvinfo : EIATTR_MIN_STACK_SIZE
	.align		4
.L_9:
        /*0030*/ 	.byte	0x04, 0x12
        /*0032*/ 	.short	(.L_11 - .L_10)
	.align		4
.L_10:
        /*0034*/ 	.word	index@(_Z3addPf)
        /*0038*/ 	.word	0x00000000


	//----- nvinfo : EIATTR_MIN_STACK_SIZE
	.align		4
.L_11:
        /*003c*/ 	.byte	0x04, 0x12
        /*003e*/ 	.short	(.L_13 - .L_12)
	.align		4
.L_12:
        /*0040*/ 	.word	index@(_Z4initPf)
        /*0044*/ 	.word	0x00000000
.L_13:


//--------------------- .nv.compat                --------------------------
	.section	.nv.compat,"",@"SHT_CUDA_COMPAT_INFO"
	.align	4
        /*0000*/ 	.byte	0x02, 0x09, 0x00, 0x00, 0x02, 0x02, 0x01, 0x00, 0x02, 0x05, 0x05, 0x00, 0x03, 0x07, 0x01, 0x01
        /*0010*/ 	.byte	0x02, 0x03, 0x00, 0x00, 0x02, 0x06, 0x01, 0x00, 0x04, 0x0b, 0x08, 0x00, 0x09, 0x00, 0x00, 0x00
        /*0020*/ 	.byte	0x00, 0x00, 0x00, 0x00


//--------------------- .nv.info._Z3addPf         --------------------------
	.section	.nv.info._Z3addPf,"",@"SHT_CUDA_INFO"
	.sectionflags	@""
	.align	4


	//----- nvinfo : EIATTR_CUDA_API_VERSION
	.align		4
        /*0000*/ 	.byte	0x04, 0x37
        /*0002*/ 	.short	(.L_15 - .L_14)
.L_14:
        /*0004*/ 	.word	0x00000082


	//----- nvinfo : EIATTR_KPARAM_INFO
	.align		4
.L_15:
        /*0008*/ 	.byte	0x04, 0x17
        /*000a*/ 	.short	(.L_17 - .L_16)
.L_16:
        /*000c*/ 	.word	0x00000000
        /*0010*/ 	.short	0x0000
        /*0012*/ 	.short	0x0000
        /*0014*/ 	.byte	0x00, 0xf5, 0x21, 0x00


	//----- nvinfo : EIATTR_SPARSE_MMA_MASK
	.align		4
.L_17:
        /*0018*/ 	.byte	0x03, 0x50
        /*001a*/ 	.short	0x0000


	//----- nvinfo : EIATTR_MAXREG_COUNT
	.align		4
        /*001c*/ 	.byte	0x03, 0x1b
        /*001e*/ 	.short	0x00ff


	//----- nvinfo : EIATTR_MERCURY_ISA_VERSION
	.align		4
        /*0020*/ 	.byte	0x03, 0x5f
        /*0022*/ 	.short	0x0101


	//----- nvinfo : EIATTR_VRC_CTA_INIT_COUNT
	.align		4
        /*0024*/ 	.byte	0x02, 0x4a
	.zero		1
	.zero		1


	//----- nvinfo : EIATTR_EXIT_INSTR_OFFSETS
	.align		4
        /*0028*/ 	.byte	0x04, 0x1c
        /*002a*/ 	.short	(.L_19 - .L_18)


	//   ....[0]....
.L_18:
        /*002c*/ 	.word	0x00000100


	//----- nvinfo : EIATTR_CBANK_PARAM_SIZE
	.align		4
.L_19:
        /*0030*/ 	.byte	0x03, 0x19
        /*0032*/ 	.short	0x0008


	//----- nvinfo : EIATTR_PARAM_CBANK
	.align		4
        /*0034*/ 	.byte	0x04, 0x0a
        /*0036*/ 	.short	(.L_21 - .L_20)
	.align		4
.L_20:
        /*0038*/ 	.word	index@(.nv.constant0._Z3addPf)
        /*003c*/ 	.short	0x0380
        /*003e*/ 	.short	0x0008


	//----- nvinfo : EIATTR_SW_WAR
	.align		4
.L_21:
        /*0040*/ 	.byte	0x04, 0x36
        /*0042*/ 	.short	(.L_23 - .L_22)
.L_22:
        /*0044*/ 	.word	0x00000008
.L_23:


//--------------------- .nv.info._Z4initPf        --------------------------
	.section	.nv.info._Z4initPf,"",@"SHT_CUDA_INFO"
	.sectionflags	@""
	.align	4


	//----- nvinfo : EIATTR_CUDA_API_VERSION
	.align		4
        /*0000*/ 	.byte	0x04, 0x37
        /*0002*/ 	.short	(.L_25 - .L_24)
.L_24:
        /*0004*/ 	.word	0x00000082


	//----- nvinfo : EIATTR_KPARAM_INFO
	.align		4
.L_25:
        /*0008*/ 	.byte	0x04, 0x17
        /*000a*/ 	.short	(.L_27 - .L_26)
.L_26:
        /*000c*/ 	.word	0x00000000
        /*0010*/ 	.short	0x0000
        /*0012*/ 	.short	0x0000
        /*0014*/ 	.byte	0x00, 0xf5, 0x21, 0x00


	//----- nvinfo : EIATTR_SPARSE_MMA_MASK
	.align		4
.L_27:
        /*0018*/ 	.byte	0x03, 0x50
        /*001a*/ 	.short	0x0000


	//----- nvinfo : EIATTR_MAXREG_COUNT
	.align		4
        /*001c*/ 	.byte	0x03, 0x1b
        /*001e*/ 	.short	0x00ff


	//----- nvinfo : EIATTR_MERCURY_ISA_VERSION
	.align		4
        /*0020*/ 	.byte	0x03, 0x5f
        /*0022*/ 	.short	0x0101


	//----- nvinfo : EIATTR_VRC_CTA_INIT_COUNT
	.align		4
        /*0024*/ 	.byte	0x02, 0x4a
	.zero		1
	.zero		1


	//----- nvinfo : EIATTR_EXIT_INSTR_OFFSETS
	.align		4
        /*0028*/ 	.byte	0x04, 0x1c
        /*002a*/ 	.short	(.L_29 - .L_28)


	//   ....[0]....
.L_28:
        /*002c*/ 	.word	0x00000090


	//----- nvinfo : EIATTR_CBANK_PARAM_SIZE
	.align		4
.L_29:
        /*0030*/ 	.byte	0x03, 0x19
        /*0032*/ 	.short	0x0008


	//----- nvinfo : EIATTR_PARAM_CBANK
	.align		4
        /*0034*/ 	.byte	0x04, 0x0a
        /*0036*/ 	.short	(.L_31 - .L_30)
	.align		4
.L_30:
        /*0038*/ 	.word	index@(.nv.constant0._Z4initPf)
        /*003c*/ 	.short	0x0380
        /*003e*/ 	.short	0x0008


	//----- nvinfo : EIATTR_SW_WAR
	.align		4
.L_31:
        /*0040*/ 	.byte	0x04, 0x36
        /*0042*/ 	.short	(.L_33 - .L_32)
.L_32:
        /*0044*/ 	.word	0x00000008
.L_33:


//--------------------- .nv.callgraph             --------------------------
	.section	.nv.callgraph,"",@"SHT_CUDA_CALLGRAPH"
	.align	4
	.sectionentsize	8
	.align		4
        /*0000*/ 	.word	0x00000000
	.align		4
        /*0004*/ 	.word	0xffffffff
	.align		4
        /*0008*/ 	.word	0x00000000
	.align		4
        /*000c*/ 	.word	0xfffffffe
	.align		4
        /*0010*/ 	.word	0x00000000
	.align		4
        /*0014*/ 	.word	0xfffffffd
	.align		4
        /*0018*/ 	.word	0x00000000
	.align		4
        /*001c*/ 	.word	0xfffffffc


//--------------------- .nv.constant3             --------------------------
	.section	.nv.constant3,"a",@progbits
	.align	4
.nv.constant3:
	.type		a,@object
	.size		a,(b - a)
a:
	.zero		32768
	.type		b,@object
	.size		b,(.L_1 - b)
b:
	.zero		32768
.L_1:


//--------------------- .text._Z3addPf            --------------------------
	.section	.text._Z3addPf,"ax",@progbits
	.align	128
        .global         _Z3addPf
        .type           _Z3addPf,@function
        .size           _Z3addPf,(.L_x_2 - _Z3addPf)
        .other          _Z3addPf,@"STO_CUDA_ENTRY STV_DEFAULT"
_Z3addPf:
.text._Z3addPf:
[----:B------:R-:W-:Y:S01]  /*0000*/  LDC R1, c[0x0][0x37c] ;  /* 0x0000df00ff017b82 */ /* 0x000fe20000000800 */
[----:B------:R-:W0:Y:S07]  /*0010*/  S2R R3, SR_TID.X ;  /* 0x0000000000037919 */ /* 0x000e2e0000002100 */
[----:B------:R-:W0:Y:S01]  /*0020*/  S2UR UR4, SR_CTAID.X ;  /* 0x00000000000479c3 */ /* 0x000e220000002500 */
[----:B------:R-:W1:Y:S07]  /*0030*/  LDCU.64 UR6, c[0x0][0x380] ;  /* 0x00007000ff0677ac */ /* 0x000e6e0008000a00 */
[----:B------:R-:W0:Y:S02]  /*0040*/  LDC R2, c[0x0][0x360] ;  /* 0x0000d800ff027b82 */ /* 0x000e240000000800 */
[----:B0-----:R-:W-:Y:S01]  /*0050*/  IMAD R2, R2, UR4, R3 ;  /* 0x0000000402027c24 */ /* 0x001fe2000f8e0203 */
[----:B------:R-:W0:Y:S03]  /*0060*/  LDCU.64 UR4, c[0x0][0x358] ;  /* 0x00006b00ff0477ac */ /* 0x000e260008000a00 */
[----:B------:R-:W-:-:S03]  /*0070*/  IMAD.WIDE R2, R2, 0x4, RZ ;  /* 0x0000000402027825 */ /* 0x000fc600078e02ff */
[----:B------:R-:W-:Y:S02]  /*0080*/  MOV R0, R2 ;  /* 0x0000000200007202 */ /* 0x000fe40000000f00 */
[C---:B------:R-:W-:Y:S02]  /*0090*/  IADD3 R4, PT, PT, R2.reuse, 0x10000, RZ ;  /* 0x0001000002047810 */ /* 0x040fe40007ffe0ff */
[----:B-1----:R-:W-:Y:S02]  /*00a0*/  IADD3 R2, P0, PT, R2, UR6, RZ ;  /* 0x0000000602027c10 */ /* 0x002fe4000ff1e0ff */
[----:B------:R-:W1:Y:S02]  /*00b0*/  LDC R0, c[0x3][R0] ;  /* 0x00c0000000007b82 */ /* 0x000e640000000800 */
[----:B------:R-:W-:-:S06]  /*00c0*/  IADD3.X R3, PT, PT, R3, UR7, RZ, P0, !PT ;  /* 0x0000000703037c10 */ /* 0x000fcc00087fe4ff */
[----:B------:R-:W1:Y:S02]  /*00d0*/  LDC R5, c[0x3][R4+-0x8000] ;  /* 0x00e0000004057b82 */ /* 0x000e640000000800 */
[----:B-1----:R-:W-:-:S05]  /*00e0*/  FADD R5, R0, R5 ;  /* 0x0000000500057221 */ /* 0x002fca0000000000 */
[----:B0-----:R-:W-:Y:S01]  /*00f0*/  STG.E desc[UR4][R2.64], R5 ;  /* 0x0000000502007986 */ /* 0x001fe2000c101904 */
[----:B------:R-:W-:Y:S05]  /*0100*/  EXIT ;  /* 0x000000000000794d */ /* 0x000fea0003800000 */
.L_x_0:
[----:B------:R-:W-:-:S00]  /*0110*/  BRA `(.L_x_0) ;  /* 0xfffffffc00fc7947 */ /* 0x000fc0000383ffff */
[----:B------:R-:W-:-:S00]  /*0120*/  NOP ;  /* 0x0000000000007918 */ /* 0x000fc00000000000 */
        /* <DEDUP_REMOVED lines=13> */
.L_x_2:


//--------------------- .text._Z4initPf           --------------------------
	.section	.text._Z4initPf,"ax",@progbits
	.align	128
        .global         _Z4initPf
        .type           _Z4initPf,@function
        .size           _Z4initPf,(.L_x_3 - _Z4initPf)
        .other          _Z4initPf,@"STO_CUDA_ENTRY STV_DEFAULT"
_Z4initPf:
.text._Z4initPf:
[----:B------:R-:W-:Y:S01]  /*0000*/  LDC R1, c[0x0][0x37c] ;  /* 0x0000df00ff017b82 */ /* 0x000fe20000000800 */
[----:B------:R-:W0:Y:S07]  /*0010*/  S2R R0, SR_TID.X ;  /* 0x0000000000007919 */ /* 0x000e2e0000002100 */
[----:B------:R-:W0:Y:S01]  /*0020*/  S2UR UR6, SR_CTAID.X ;  /* 0x00000000000679c3 */ /* 0x000e220000002500 */
[----:B------:R-:W1:Y:S07]  /*0030*/  LDCU.64 UR4, c[0x0][0x358] ;  /* 0x00006b00ff0477ac */ /* 0x000e6e0008000a00 */
[----:B------:R-:W0:Y:S08]  /*0040*/  LDC R5, c[0x0][0x360] ;  /* 0x0000d800ff057b82 */ /* 0x000e300000000800 */
[----:B------:R-:W2:Y:S01]  /*0050*/  LDC.64 R2, c[0x0][0x380] ;  /* 0x0000e000ff027b82 */ /* 0x000ea20000000a00 */
[----:B0-----:R-:W-:-:S04]  /*0060*/  IMAD R5, R5, UR6, R0 ;  /* 0x0000000605057c24 */ /* 0x001fc8000f8e0200 */
[----:B--2---:R-:W-:-:S05]  /*0070*/  IMAD.WIDE R2, R5, 0x4, R2 ;  /* 0x0000000405027825 */ /* 0x004fca00078e0202 */
[----:B-1----:R-:W-:Y:S01]  /*0080*/  STG.E desc[UR4][R2.64], RZ ;  /* 0x000000ff02007986 */ /* 0x002fe2000c101904 */
[----:B------:R-:W-:Y:S05]  /*0090*/  EXIT ;  /* 0x000000000000794d */ /* 0x000fea0003800000 */
.L_x_1:
        /* <DEDUP_REMOVED lines=14> */
.L_x_3:


//--------------------- .nv.shared.reserved.0     --------------------------
	.section	.nv.shared.reserved.0,"aw",@nobits
	.weak		__nv_reservedSMEM_offset_0_alias
	.size		__nv_reservedSMEM_offset_0_alias, 0, 64
	.other		__nv_reservedSMEM_offset_0_alias,@"STO_CUDA_RESERVED_SHARED STV_DEFAULT"
__nv_reservedSMEM_offset_0_alias:
	.zero		0
	.zero		64


//--------------------- .nv.constant0._Z3addPf    --------------------------
	.section	.nv.constant0._Z3addPf,"a",@progbits
	.sectionflags	@""
	.align	4
.nv.constant0._Z3addPf:
	.zero		904


//--------------------- .nv.constant0._Z4initPf   --------------------------
	.section	.nv.constant0._Z4initPf,"a",@progbits
	.sectionflags	@""
	.align	4
.nv.constant0._Z4initPf:
	.zero		904


//--------------------- SYMBOLS --------------------------

	.type		.nv.reservedSmem.offset0,@object
	.size		.nv.reservedSmem.offset0,0x4
